	.headerflags	@"EF_CUDA_TEXMODE_UNIFIED EF_CUDA_64BIT_ADDRESS EF_CUDA_ACCELERATORS EF_CUDA_SM90 EF_CUDA_VIRTUAL_SM(EF_CUDA_SM90)"
	.elftype	@"ET_EXEC"


//--------------------- .nv.info                  --------------------------
	.section	.nv.info,"",@"SHT_CUDA_INFO"
	.align	4


	//----- nvinfo : EIATTR_REGCOUNT
	.align		4
        /*0000*/ 	.byte	0x04, 0x2f
        /*0002*/ 	.short	(.L_1 - .L_0)
	.align		4
.L_0:
        /*0004*/ 	.word	index@(triton_poi_fused_13)
        /*0008*/ 	.word	0x0000001b


	//----- nvinfo : EIATTR_MIN_STACK_SIZE
	.align		4
.L_1:
        /*000c*/ 	.byte	0x04, 0x12
        /*000e*/ 	.short	(.L_3 - .L_2)
	.align		4
.L_2:
        /*0010*/ 	.word	index@(triton_poi_fused_13)
        /*0014*/ 	.word	0x00000000


	//----- nvinfo : EIATTR_FRAME_SIZE
	.align		4
.L_3:
        /*0018*/ 	.byte	0x04, 0x11
        /*001a*/ 	.short	(.L_5 - .L_4)
	.align		4
.L_4:
        /*001c*/ 	.word	index@(triton_poi_fused_13)
        /*0020*/ 	.word	0x00000000


	//----- nvinfo : EIATTR_MIN_STACK_SIZE
	.align		4
.L_5:
        /*0024*/ 	.byte	0x04, 0x12
        /*0026*/ 	.short	(.L_7 - .L_6)
	.align		4
.L_6:
        /*0028*/ 	.word	index@(triton_poi_fused_13)
        /*002c*/ 	.word	0x00000000
.L_7:


//--------------------- .nv.info.triton_poi_fused_13 --------------------------
	.section	.nv.info.triton_poi_fused_13,"",@"SHT_CUDA_INFO"
	.sectionflags	@""
	.align	4


	//----- nvinfo : EIATTR_CUDA_API_VERSION
	.align		4
        /*0000*/ 	.byte	0x04, 0x37
        /*0002*/ 	.short	(.L_9 - .L_8)
.L_8:
        /*0004*/ 	.word	0x0000007c


	//----- nvinfo : EIATTR_KPARAM_INFO
	.align		4
.L_9:
        /*0008*/ 	.byte	0x04, 0x17
        /*000a*/ 	.short	(.L_11 - .L_10)
.L_10:
        /*000c*/ 	.word	0x00000000
        /*0010*/ 	.short	0x0003
        /*0012*/ 	.short	0x0014
        /*0014*/ 	.byte	0x00, 0xf0, 0x11, 0x00


	//----- nvinfo : EIATTR_KPARAM_INFO
	.align		4
.L_11:
        /*0018*/ 	.byte	0x04, 0x17
        /*001a*/ 	.short	(.L_13 - .L_12)
.L_12:
        /*001c*/ 	.word	0x00000000
        /*0020*/ 	.short	0x0002
        /*0022*/ 	.short	0x0010
        /*0024*/ 	.byte	0x00, 0xf0, 0x11, 0x00


	//----- nvinfo : EIATTR_KPARAM_INFO
	.align		4
.L_13:
        /*0028*/ 	.byte	0x04, 0x17
        /*002a*/ 	.short	(.L_15 - .L_14)
.L_14:
        /*002c*/ 	.word	0x00000000
        /*0030*/ 	.short	0x0001
        /*0032*/ 	.short	0x0008
        /*0034*/ 	.byte	0x00, 0xf4, 0x21, 0x00


	//----- nvinfo : EIATTR_KPARAM_INFO
	.align		4
.L_15:
        /*0038*/ 	.byte	0x04, 0x17
        /*003a*/ 	.short	(.L_17 - .L_16)
.L_16:
        /*003c*/ 	.word	0x00000000
        /*0040*/ 	.short	0x0000
        /*0042*/ 	.short	0x0000
        /*0044*/ 	.byte	0x00, 0xf4, 0x21, 0x00


	//----- nvinfo : EIATTR_SPARSE_MMA_MASK
	.align		4
.L_17:
        /*0048*/ 	.byte	0x03, 0x50
        /*004a*/ 	.short	0x0000


	//----- nvinfo : EIATTR_MAXREG_COUNT
	.align		4
        /*004c*/ 	.byte	0x03, 0x1b
        /*004e*/ 	.short	0x00ff


	//----- nvinfo : EIATTR_EXIT_INSTR_OFFSETS
	.align		4
        /*0050*/ 	.byte	0x04, 0x1c
        /*0052*/ 	.short	(.L_19 - .L_18)


	//   ....[0]....
.L_18:
        /*0054*/ 	.word	0x000004f0


	//   ....[1]....
        /*0058*/ 	.word	0x00000540


	//----- nvinfo : EIATTR_REQNTID
	.align		4
.L_19:
        /*005c*/ 	.byte	0x04, 0x10
        /*005e*/ 	.short	(.L_21 - .L_20)
.L_20:
        /*0060*/ 	.word	0x00000080
        /*0064*/ 	.word	0x00000001
        /*0068*/ 	.word	0x00000001


	//----- nvinfo : EIATTR_CBANK_PARAM_SIZE
	.align		4
.L_21:
        /*006c*/ 	.byte	0x03, 0x19
        /*006e*/ 	.short	0x0018


	//----- nvinfo : EIATTR_PARAM_CBANK
	.align		4
        /*0070*/ 	.byte	0x04, 0x0a
        /*0072*/ 	.short	(.L_23 - .L_22)
	.align		4
.L_22:
        /*0074*/ 	.word	index@(.nv.constant0.triton_poi_fused_13)
        /*0078*/ 	.short	0x0210
        /*007a*/ 	.short	0x0018


	//----- nvinfo : EIATTR_SW_WAR
	.align		4
.L_23:
        /*007c*/ 	.byte	0x04, 0x36
        /*007e*/ 	.short	(.L_25 - .L_24)
.L_24:
        /*0080*/ 	.word	0x00000008
.L_25:


//--------------------- .nv.callgraph             --------------------------
	.section	.nv.callgraph,"",@"SHT_CUDA_CALLGRAPH"
	.align	4
	.sectionentsize	8
	.align		4
        /*0000*/ 	.word	0x00000000
	.align		4
        /*0004*/ 	.word	0xffffffff
	.align		4
        /*0008*/ 	.word	0x00000000
	.align		4
        /*000c*/ 	.word	0xfffffffe
	.align		4
        /*0010*/ 	.word	0x00000000
	.align		4
        /*0014*/ 	.word	0xfffffffd
	.align		4
        /*0018*/ 	.word	0x00000000
	.align		4
        /*001c*/ 	.word	0xfffffffc


//--------------------- .text.triton_poi_fused_13 --------------------------
	.section	.text.triton_poi_fused_13,"ax",@progbits
	.sectionflags	@"SHF_BARRIERS=1"
	.align	128
        .global         triton_poi_fused_13
        .type           triton_poi_fused_13,@function
        .size           triton_poi_fused_13,(.L_x_1 - triton_poi_fused_13)
        .other          triton_poi_fused_13,@"STO_CUDA_ENTRY STV_DEFAULT"
triton_poi_fused_13:
.text.triton_poi_fused_13:
[----:B------:R-:W0:Y:S02]  /*0000*/  LDC R1, c[0x0][0x28] ;  /* 0x00000a00ff017b82 */ /* 0x000e240000000800 */
[----:B------:R-:W1:Y:S01]  /*0010*/  S2R R2, SR_TID.X ;  /* 0x0000000000027919 */ /* 0x000e620000002100 */
[----:B------:R-:W2:Y:S01]  /*0020*/  LDC.64 R8, c[0x0][0x210] ;  /* 0x00008400ff087b82 */ /* 0x000ea20000000a00 */
[----:B------:R-:W-:Y:S01]  /*0030*/  CS2R R6, SRZ ;  /* 0x0000000000067805 */ /* 0x000fe2000001ff00 */
[----:B------:R-:W-:Y:S01]  /*0040*/  ULDC.64 UR6, c[0x0][0x208] ;  /* 0x0000820000067ab9 */ /* 0x000fe20000000a00 */
[----:B------:R-:W3:Y:S01]  /*0050*/  S2R R0, SR_CTAID.X ;  /* 0x0000000000007919 */ /* 0x000ee20000002500 */
[----:B------:R-:W4:Y:S01]  /*0060*/  S2R R16, SR_CTAID.Y ;  /* 0x0000000000107919 */ /* 0x000f220000002600 */
[----:B------:R-:W-:Y:S02]  /*0070*/  CS2R R10, SRZ ;  /* 0x00000000000a7805 */ /* 0x000fe4000001ff00 */
[----:B-1----:R-:W-:Y:S01]  /*0080*/  SHF.R.U32.HI R19, RZ, 0x2, R2 ;  /* 0x00000002ff137819 */ /* 0x002fe20000011602 */
[----:B------:R-:W-:Y:S02]  /*0090*/  IMAD.SHL.U32 R3, R2, 0x4, RZ ;  /* 0x0000000402037824 */ /* 0x000fe400078e00ff */
[----:B---3--:R-:W-:Y:S01]  /*00a0*/  IMAD.SHL.U32 R0, R0, 0x10, RZ ;  /* 0x0000001000007824 */ /* 0x008fe200078e00ff */
[----:B------:R-:W-:Y:S01]  /*00b0*/  SGXT.U32 R19, R19, 0x5 ;  /* 0x000000051313781a */ /* 0x000fe20000000000 */
[----:B----4-:R-:W-:-:S03]  /*00c0*/  IMAD.SHL.U32 R18, R16, 0x40, RZ ;  /* 0x0000004010127824 */ /* 0x010fc600078e00ff */
[----:B------:R-:W-:Y:S02]  /*00d0*/  LOP3.LUT R5, R0, 0xc, R3, 0xf8, !PT ;  /* 0x0000000c00057812 */ /* 0x000fe400078ef803 */
[----:B------:R-:W-:Y:S02]  /*00e0*/  LOP3.LUT R4, R18, R19, RZ, 0xfc, !PT ;  /* 0x0000001312047212 */ /* 0x000fe400078efcff */
[----:B------:R-:W-:-:S03]  /*00f0*/  ISETP.GE.AND P0, PT, R5, 0x10, PT ;  /* 0x000000100500780c */ /* 0x000fc60003f06270 */
[----:B------:R-:W-:Y:S01]  /*0100*/  IMAD R13, R4, 0x10, R5 ;  /* 0x00000010040d7824 */ /* 0x000fe200078e0205 */
[----:B------:R-:W-:-:S03]  /*0110*/  CS2R R4, SRZ ;  /* 0x0000000000047805 */ /* 0x000fc6000001ff00 */
[C---:B------:R-:W-:Y:S02]  /*0120*/  VIADD R15, R13.reuse, 0x200 ;  /* 0x000002000d0f7836 */ /* 0x040fe40000000000 */
[----:B--2---:R-:W-:-:S04]  /*0130*/  IMAD.WIDE R12, R13, 0x4, R8 ;  /* 0x000000040d0c7825 */ /* 0x004fc800078e0208 */
[----:B------:R-:W-:Y:S01]  /*0140*/  IMAD.WIDE R14, R15, 0x4, R8 ;  /* 0x000000040f0e7825 */ /* 0x000fe200078e0208 */
[----:B------:R-:W-:Y:S01]  /*0150*/  CS2R R8, SRZ ;  /* 0x0000000000087805 */ /* 0x000fe2000001ff00 */
[----:B------:R1:W2:Y:S05]  /*0160*/  @!P0 LDG.E.EL.128 R4, desc[UR6][R12.64] ;  /* 0x000000060c048981 */ /* 0x0002aa000c2e1d00 */
[----:B------:R3:W4:Y:S01]  /*0170*/  @!P0 LDG.E.EL.128 R8, desc[UR6][R14.64] ;  /* 0x000000060e088981 */ /* 0x000722000c2e1d00 */
[----:B------:R-:W5:Y:S01]  /*0180*/  S2UR UR5, SR_CgaCtaId ;  /* 0x00000000000579c3 */ /* 0x000f620000008800 */
[----:B------:R-:W-:Y:S01]  /*0190*/  IMAD.SHL.U32 R17, R2, 0x100, RZ ;  /* 0x0000010002117824 */ /* 0x000fe200078e00ff */
[----:B------:R-:W-:Y:S01]  /*01a0*/  UMOV UR4, 0x400 ;  /* 0x0000040000047882 */ /* 0x000fe20000000000 */
[----:B------:R-:W-:-:S03]  /*01b0*/  SHF.R.S32.HI R16, RZ, 0x19, R16 ;  /* 0x00000019ff107819 */ /* 0x000fc60000011410 */
[----:B------:R-:W-:Y:S02]  /*01c0*/  LOP3.LUT R20, R17, 0x300, RZ, 0xc0, !PT ;  /* 0x0000030011147812 */ /* 0x000fe400078ec0ff */
[----:B------:R-:W-:Y:S02]  /*01d0*/  SHF.R.U32.HI R17, RZ, 0x2, R2 ;  /* 0x00000002ff117819 */ /* 0x000fe40000011602 */
[C---:B------:R-:W-:Y:S02]  /*01e0*/  LOP3.LUT R19, R20.reuse, R19, RZ, 0xfc, !PT ;  /* 0x0000001314137212 */ /* 0x040fe400078efcff */
[C---:B-1----:R-:W-:Y:S02]  /*01f0*/  LOP3.LUT R12, R20.reuse, 0x40, RZ, 0xfc, !PT ;  /* 0x00000040140c7812 */ /* 0x042fe400078efcff */
[C---:B------:R-:W-:Y:S02]  /*0200*/  LOP3.LUT R22, R20.reuse, 0x80, RZ, 0xfc, !PT ;  /* 0x0000008014167812 */ /* 0x040fe400078efcff */
[----:B------:R-:W-:-:S02]  /*0210*/  LOP3.LUT R24, R20, 0xc0, RZ, 0xfc, !PT ;  /* 0x000000c014187812 */ /* 0x000fc400078efcff */
[-C--:B------:R-:W-:Y:S02]  /*0220*/  LEA.HI R20, R20, R19.reuse, RZ, 0x1c ;  /* 0x0000001314147211 */ /* 0x080fe400078fe0ff */
[-C--:B------:R-:W-:Y:S02]  /*0230*/  LEA.HI R12, R12, R19.reuse, RZ, 0x1c ;  /* 0x000000130c0c7211 */ /* 0x080fe400078fe0ff */
[-C--:B------:R-:W-:Y:S01]  /*0240*/  LEA.HI R22, R22, R19.reuse, RZ, 0x1c ;  /* 0x0000001316167211 */ /* 0x080fe200078fe0ff */
[----:B-----5:R-:W-:Y:S01]  /*0250*/  UPRMT UR4, UR5, 0x654, UR4 ;  /* 0x0000065405047896 */ /* 0x020fe20008000004 */
[----:B------:R-:W-:Y:S02]  /*0260*/  LEA.HI R24, R24, R19, RZ, 0x1c ;  /* 0x0000001318187211 */ /* 0x000fe400078fe0ff */
[----:B---3--:R-:W-:Y:S02]  /*0270*/  LOP3.LUT R14, R17, 0x1c, RZ, 0xc0, !PT ;  /* 0x0000001c110e7812 */ /* 0x008fe400078ec0ff */
[----:B------:R-:W-:-:S02]  /*0280*/  LOP3.LUT R17, R3, 0x1fc, RZ, 0xc0, !PT ;  /* 0x000001fc03117812 */ /* 0x000fc400078ec0ff */
[----:B------:R-:W-:Y:S02]  /*0290*/  LEA R19, R20, UR4, 0x2 ;  /* 0x0000000414137c11 */ /* 0x000fe4000f8e10ff */
[----:B------:R-:W-:Y:S01]  /*02a0*/  LEA R20, R12, UR4, 0x2 ;  /* 0x000000040c147c11 */ /* 0x000fe2000f8e10ff */
[----:B------:R-:W-:Y:S01]  /*02b0*/  IMAD.IADD R14, R17, 0x1, R14 ;  /* 0x00000001110e7824 */ /* 0x000fe200078e020e */
[----:B------:R-:W-:Y:S02]  /*02c0*/  LEA R21, R22, UR4, 0x2 ;  /* 0x0000000416157c11 */ /* 0x000fe4000f8e10ff */
[----:B------:R-:W-:Y:S02]  /*02d0*/  LEA R24, R24, UR4, 0x2 ;  /* 0x0000000418187c11 */ /* 0x000fe4000f8e10ff */
[----:B------:R-:W-:Y:S02]  /*02e0*/  LEA R14, R14, UR4, 0x2 ;  /* 0x000000040e0e7c11 */ /* 0x000fe4000f8e10ff */
[----:B------:R-:W-:Y:S01]  /*02f0*/  LOP3.LUT R3, R18, 0x3c, R3, 0xf8, !PT ;  /* 0x0000003c12037812 */ /* 0x000fe200078ef803 */
[----:B--2---:R-:W-:Y:S04]  /*0300*/  STS [R19], R4 ;  /* 0x0000000413007388 */ /* 0x004fe80000000800 */
[----:B------:R1:W-:Y:S04]  /*0310*/  STS [R20+0x100], R5 ;  /* 0x0001000514007388 */ /* 0x0003e80000000800 */
[----:B------:R2:W-:Y:S04]  /*0320*/  STS [R21+0x200], R6 ;  /* 0x0002000615007388 */ /* 0x0005e80000000800 */
[----:B------:R3:W-:Y:S01]  /*0330*/  STS [R24+0x300], R7 ;  /* 0x0003000718007388 */ /* 0x0007e20000000800 */
[----:B-1----:R-:W1:Y:S03]  /*0340*/  LDC.64 R4, c[0x0][0x218] ;  /* 0x00008600ff047b82 */ /* 0x002e660000000a00 */
[----:B----4-:R4:W-:Y:S01]  /*0350*/  STS [R19+0x80], R8 ;  /* 0x0000800813007388 */ /* 0x0109e20000000800 */
[----:B--2---:R-:W-:-:S03]  /*0360*/  SGXT R6, R16, 0x1 ;  /* 0x000000011006781a */ /* 0x004fc60000000200 */
[----:B------:R-:W-:Y:S01]  /*0370*/  STS [R20+0x180], R9 ;  /* 0x0001800914007388 */ /* 0x000fe20000000800 */
[----:B------:R-:W-:-:S03]  /*0380*/  LEA.HI R6, R6, R3, RZ, 0x7 ;  /* 0x0000000306067211 */ /* 0x000fc600078f38ff */
[----:B------:R-:W-:Y:S01]  /*0390*/  STS [R21+0x280], R10 ;  /* 0x0002800a15007388 */ /* 0x000fe20000000800 */
[----:B---3--:R-:W-:Y:S01]  /*03a0*/  SHF.R.U32.HI R7, RZ, 0x4, R2 ;  /* 0x00000004ff077819 */ /* 0x008fe20000011602 */
[----:B------:R-:W-:Y:S02]  /*03b0*/  IMAD.SHL.U32 R2, R6, 0x10, RZ ;  /* 0x0000001006027824 */ /* 0x000fe400078e00ff */
[----:B------:R-:W-:Y:S01]  /*03c0*/  STS [R24+0x380], R11 ;  /* 0x0003800b18007388 */ /* 0x000fe20000000800 */
[----:B------:R-:W-:Y:S02]  /*03d0*/  SGXT.U32 R7, R7, 0x3 ;  /* 0x000000030707781a */ /* 0x000fe40000000000 */
[----:B----4-:R-:W-:Y:S01]  /*03e0*/  LOP3.LUT R8, R17, 0x200, RZ, 0xfc, !PT ;  /* 0x0000020011087812 */ /* 0x010fe200078efcff */
[----:B------:R-:W-:Y:S01]  /*03f0*/  BAR.SYNC.DEFER_BLOCKING 0x0 ;  /* 0x0000000000007b1d */ /* 0x000fe20000010000 */
[----:B------:R-:W-:Y:S02]  /*0400*/  LOP3.LUT R7, R0, R7, RZ, 0xfc, !PT ;  /* 0x0000000700077212 */ /* 0x000fe400078efcff */
[----:B------:R-:W-:-:S02]  /*0410*/  LOP3.LUT R6, R6, 0xffffff80, RZ, 0xc0, !PT ;  /* 0xffffff8006067812 */ /* 0x000fc400078ec0ff */
[----:B------:R-:W-:Y:S02]  /*0420*/  LOP3.LUT R2, R2, 0xfffff800, RZ, 0xc0, !PT ;  /* 0xfffff80002027812 */ /* 0x000fe400078ec0ff */
[C---:B------:R-:W-:Y:S02]  /*0430*/  LOP3.LUT R0, R7.reuse, 0x8, RZ, 0xfc, !PT ;  /* 0x0000000807007812 */ /* 0x040fe400078efcff */
[----:B------:R-:W-:Y:S02]  /*0440*/  SHF.R.U32.HI R8, RZ, 0x4, R8 ;  /* 0x00000004ff087819 */ /* 0x000fe40000011608 */
[----:B------:R-:W-:Y:S02]  /*0450*/  IADD3 R6, R2, R3, -R6 ;  /* 0x0000000302067210 */ /* 0x000fe40007ffe806 */
[C---:B------:R-:W-:Y:S02]  /*0460*/  ISETP.GE.AND P1, PT, R7.reuse, 0x10, PT ;  /* 0x000000100700780c */ /* 0x040fe40003f26270 */
[----:B------:R-:W-:Y:S01]  /*0470*/  ISETP.GE.AND P0, PT, R0, 0x10, PT ;  /* 0x000000100000780c */ /* 0x000fe20003f06270 */
[----:B------:R-:W-:Y:S01]  /*0480*/  IMAD R3, R7, 0x80, R6 ;  /* 0x0000008007037824 */ /* 0x000fe200078e0206 */
[----:B------:R-:W-:-:S03]  /*0490*/  LOP3.LUT R8, R8, 0x3c, RZ, 0xc0, !PT ;  /* 0x0000003c08087812 */ /* 0x000fc600078ec0ff */
[----:B-1----:R-:W-:Y:S01]  /*04a0*/  IMAD.WIDE R2, R3, 0x4, R4 ;  /* 0x0000000403027825 */ /* 0x002fe200078e0204 */
[----:B------:R-:W1:Y:S03]  /*04b0*/  LDS.128 R12, [R14] ;  /* 0x000000000e0c7984 */ /* 0x000e660000000c00 */
[----:B------:R-:W-:-:S05]  /*04c0*/  IMAD.IADD R8, R17, 0x1, R8 ;  /* 0x0000000111087824 */ /* 0x000fca00078e0208 */
[----:B------:R-:W-:Y:S01]  /*04d0*/  LEA R8, R8, UR4, 0x2 ;  /* 0x0000000408087c11 */ /* 0x000fe2000f8e10ff */
[----:B-1----:R1:W-:Y:S01]  /*04e0*/  @!P1 STG.E.128 desc[UR6][R2.64], R12 ;  /* 0x0000000c02009986 */ /* 0x0023e2000c101d06 */
[----:B------:R-:W-:Y:S05]  /*04f0*/  @P0 EXIT ;  /* 0x000000000000094d */ /* 0x000fea0003800000 */
[----:B------:R-:W0:Y:S01]  /*0500*/  LDS.128 R8, [R8+0x800] ;  /* 0x0008000008087984 */ /* 0x000e220000000c00 */
[----:B-1----:R-:W-:-:S04]  /*0510*/  IMAD R3, R0, 0x80, R6 ;  /* 0x0000008000037824 */ /* 0x002fc800078e0206 */
[----:B------:R-:W-:-:S05]  /*0520*/  IMAD.WIDE R4, R3, 0x4, R4 ;  /* 0x0000000403047825 */ /* 0x000fca00078e0204 */
[----:B0-----:R-:W-:Y:S01]  /*0530*/  STG.E.128 desc[UR6][R4.64], R8 ;  /* 0x0000000804007986 */ /* 0x001fe2000c101d06 */
[----:B------:R-:W-:Y:S05]  /*0540*/  EXIT ;  /* 0x000000000000794d */ /* 0x000fea0003800000 */
.L_x_0:
[----:B------:R-:W-:-:S00]  /*0550*/  BRA `(.L_x_0) ;  /* 0xfffffffc00fc7947 */ /* 0x000fc0000383ffff */
[----:B------:R-:W-:-:S00]  /*0560*/  NOP ;  /* 0x0000000000007918 */ /* 0x000fc00000000000 */
        /* <DEDUP_REMOVED lines=9> */
.L_x_1:


//--------------------- .nv.shared.triton_poi_fused_13 --------------------------
	.section	.nv.shared.triton_poi_fused_13,"aw",@nobits
	.sectionflags	@""
	.align	16
	.zero		1024


//--------------------- .nv.constant0.triton_poi_fused_13 --------------------------
	.section	.nv.constant0.triton_poi_fused_13,"a",@progbits
	.sectionflags	@""
	.align	4
.nv.constant0.triton_poi_fused_13:
	.zero		552
